//
// Generated by NVIDIA NVVM Compiler
//
// Compiler Build ID: CL-36424714
// Cuda compilation tools, release 13.0, V13.0.88
// Based on NVVM 20.0.0
//

.version 9.0
.target sm_100
.address_size 64

	// .globl	gelu_kernel

.visible .entry gelu_kernel(
	.param .u64 .ptr .align 1 gelu_kernel_param_0,
	.param .u64 .ptr .align 1 gelu_kernel_param_1,
	.param .u32 gelu_kernel_param_2
)
{
	.reg .pred 	%p<4>;
	.reg .b32 	%r<9>;
	.reg .b32 	%f<7>;
	.reg .b64 	%rd<9>;
	.reg .b64 	%fd<51>;

	ld.param.u64 	%rd1, [gelu_kernel_param_0];
	ld.param.u64 	%rd2, [gelu_kernel_param_1];
	ld.param.u32 	%r3, [gelu_kernel_param_2];
	mov.u32 	%r4, %ctaid.x;
	mov.u32 	%r5, %ntid.x;
	mov.u32 	%r6, %tid.x;
	mad.lo.s32 	%r1, %r4, %r5, %r6;
	setp.ge.s32 	%p1, %r1, %r3;
	@%p1 bra 	$L__BB0_5;
	cvta.to.global.u64 	%rd3, %rd1;
	mul.wide.s32 	%rd4, %r1, 4;
	add.s64 	%rd5, %rd3, %rd4;
	ld.global.f32 	%f1, [%rd5];
	cvt.f64.f32 	%fd1, %f1;
	mul.f64 	%fd2, %fd1, 0d3FE43D136248490F;
	{
	.reg .b32 %temp; 
	mov.b64 	{%temp, %r7}, %fd2;
	}
	and.b32  	%r2, %r7, 2147483647;
	{
	.reg .b32 %temp; 
	mov.b64 	{%r8, %temp}, %fd2;
	}
	mov.b64 	%fd3, {%r8, %r2};
	setp.ltu.f64 	%p2, %fd3, 0d3FE4F92224DD2F1A;
	@%p2 bra 	$L__BB0_3;
	add.f64 	%fd7, %fd3, %fd3;
	cvt.rn.f32.f64 	%f2, %fd7;
	mul.f32 	%f3, %f2, 0f3FB8AA3B;
	cvt.rni.f32.f32 	%f4, %f3;
	cvt.f64.f32 	%fd8, %f4;
	fma.rn.f64 	%fd9, %fd8, 0dBFE62E42FEFA39EF, %fd7;
	fma.rn.f64 	%fd10, %fd9, 0d3E5AE904A4741B81, 0d3E928A27F89B6999;
	fma.rn.f64 	%fd11, %fd10, %fd9, 0d3EC71DE715FF7E07;
	fma.rn.f64 	%fd12, %fd11, %fd9, 0d3EFA019A6B0AC45A;
	fma.rn.f64 	%fd13, %fd12, %fd9, 0d3F2A01A017EED94F;
	fma.rn.f64 	%fd14, %fd13, %fd9, 0d3F56C16C17F2A71B;
	fma.rn.f64 	%fd15, %fd14, %fd9, 0d3F811111111173C4;
	fma.rn.f64 	%fd16, %fd15, %fd9, 0d3FA555555555211A;
	fma.rn.f64 	%fd17, %fd16, %fd9, 0d3FC5555555555540;
	fma.rn.f64 	%fd18, %fd17, %fd9, 0d3FE0000000000005;
	mul.f64 	%fd19, %fd9, %fd18;
	fma.rn.f64 	%fd20, %fd19, %fd9, %fd9;
	ex2.approx.ftz.f32 	%f5, %f4;
	cvt.f64.f32 	%fd21, %f5;
	mov.f64 	%fd22, 0d3FF0000000000000;
	sub.f64 	%fd23, %fd22, %fd21;
	neg.f64 	%fd24, %fd20;
	fma.rn.f64 	%fd25, %fd24, %fd21, %fd23;
	mov.f64 	%fd26, 0d4000000000000000;
	sub.f64 	%fd27, %fd26, %fd25;
	rcp.approx.ftz.f64 	%fd28, %fd27;
	neg.f64 	%fd29, %fd27;
	fma.rn.f64 	%fd30, %fd29, %fd28, 0d3FF0000000000000;
	fma.rn.f64 	%fd31, %fd30, %fd30, %fd30;
	fma.rn.f64 	%fd32, %fd31, %fd28, %fd28;
	fma.rn.f64 	%fd33, %fd32, 0dC000000000000000, 0d3FF0000000000000;
	setp.gt.u32 	%p3, %r2, 1077088193;
	selp.f64 	%fd34, 0d3FF0000000000000, %fd33, %p3;
	copysign.f64 	%fd50, %fd2, %fd34;
	bra.uni 	$L__BB0_4;
$L__BB0_3:
	mul.f64 	%fd35, %fd2, %fd2;
	fma.rn.f64 	%fd36, %fd35, 0dBEF0BC46E2F5E964, 0d3F14359F420AFC3D;
	fma.rn.f64 	%fd37, %fd36, %fd35, 0dBF2DF9F0728C5D84;
	fma.rn.f64 	%fd38, %fd37, %fd35, 0d3F4337D1CEC4F033;
	fma.rn.f64 	%fd39, %fd38, %fd35, 0dBF57D6E9674335B3;
	fma.rn.f64 	%fd40, %fd39, %fd35, 0d3F6D6D000D7AAD3D;
	fma.rn.f64 	%fd41, %fd40, %fd35, 0dBF8226E1F3CF1EF5;
	fma.rn.f64 	%fd42, %fd41, %fd35, 0d3F9664F47EC0C8CF;
	fma.rn.f64 	%fd43, %fd42, %fd35, 0dBFABA1BA1B80AB40;
	fma.rn.f64 	%fd44, %fd43, %fd35, 0d3FC111111110FA4A;
	fma.rn.f64 	%fd45, %fd44, %fd35, 0dBFD5555555555550;
	fma.rn.f64 	%fd46, %fd45, %fd35, 0d0000000000000000;
	fma.rn.f64 	%fd50, %fd46, %fd2, %fd2;
$L__BB0_4:
	add.f64 	%fd47, %fd50, 0d3FF0000000000000;
	mul.f64 	%fd48, %fd1, 0d3FE0000000000000;
	mul.f64 	%fd49, %fd48, %fd47;
	cvt.rn.f32.f64 	%f6, %fd49;
	cvta.to.global.u64 	%rd6, %rd2;
	add.s64 	%rd8, %rd6, %rd4;
	st.global.f32 	[%rd8], %f6;
$L__BB0_5:
	ret;

}


// ===== COMPILED SASS (sm_100) =====

	.target	sm_100

	.elftype	@"ET_EXEC"


//--------------------- .note.nv.tkinfo           --------------------------
	.section	.note.nv.tkinfo,"",@"SHT_NOTE"
	.sectionflags	@"SHF_NOTE_NV_TKINFO"
	.tkinfo
        /*0018*/ 	.word	0x00000002
        /*0030*/ 	.string	""
        /*0030*/ 	.string	"ptxas"
        /*0030*/ 	.string	"Cuda compilation tools, release 13.0, V13.0.88"
        /*0030*/ 	.string	"Build cuda_13.0.r13.0/compiler.36424714_0"
        /*0030*/ 	.string	"-arch sm_100 -m 64 "



//--------------------- .note.nv.cuinfo           --------------------------
	.section	.note.nv.cuinfo,"",@"SHT_NOTE"
	.sectionflags	@"SHF_NOTE_NV_CUINFO"
        /*0018*/ 	.short	0x0002
        /*001a*/ 	.short	0x0064
        /*001c*/ 	.short	0x0082
	.zero		2


//--------------------- .nv.info                  --------------------------
	.section	.nv.info,"",@"SHT_CUDA_INFO"
	.align	4


	//----- nvinfo : EIATTR_REGCOUNT
	.align		4
        /*0000*/ 	.byte	0x04, 0x2f
        /*0002*/ 	.short	(.L_1 - .L_0)
	.align		4
.L_0:
        /*0004*/ 	.word	index@(gelu_kernel)
        /*0008*/ 	.word	0x00000012


	//----- nvinfo : EIATTR_FRAME_SIZE
	.align		4
.L_1:
        /*000c*/ 	.byte	0x04, 0x11
        /*000e*/ 	.short	(.L_3 - .L_2)
	.align		4
.L_2:
        /*0010*/ 	.word	index@(gelu_kernel)
        /*0014*/ 	.word	0x00000000


	//----- nvinfo : EIATTR_MIN_STACK_SIZE
	.align		4
.L_3:
        /*0018*/ 	.byte	0x04, 0x12
        /*001a*/ 	.short	(.L_5 - .L_4)
	.align		4
.L_4:
        /*001c*/ 	.word	index@(gelu_kernel)
        /*0020*/ 	.word	0x00000000
.L_5:


//--------------------- .nv.compat                --------------------------
	.section	.nv.compat,"",@"SHT_CUDA_COMPAT_INFO"
	.align	4
        /*0000*/ 	.byte	0x02, 0x09, 0x00, 0x00, 0x02, 0x02, 0x01, 0x00, 0x02, 0x05, 0x05, 0x00, 0x03, 0x07, 0x01, 0x01
        /*0010*/ 	.byte	0x02, 0x03, 0x00, 0x00, 0x02, 0x06, 0x01, 0x00, 0x04, 0x0b, 0x08, 0x00, 0x01, 0x00, 0x00, 0x00
        /*0020*/ 	.byte	0x00, 0x00, 0x00, 0x00


//--------------------- .nv.info.gelu_kernel      --------------------------
	.section	.nv.info.gelu_kernel,"",@"SHT_CUDA_INFO"
	.sectionflags	@""
	.align	4


	//----- nvinfo : EIATTR_CUDA_API_VERSION
	.align		4
        /*0000*/ 	.byte	0x04, 0x37
        /*0002*/ 	.short	(.L_7 - .L_6)
.L_6:
        /*0004*/ 	.word	0x00000082


	//----- nvinfo : EIATTR_KPARAM_INFO
	.align		4
.L_7:
        /*0008*/ 	.byte	0x04, 0x17
        /*000a*/ 	.short	(.L_9 - .L_8)
.L_8:
        /*000c*/ 	.word	0x00000000
        /*0010*/ 	.short	0x0002
        /*0012*/ 	.short	0x0010
        /*0014*/ 	.byte	0x00, 0xf0, 0x11, 0x00


	//----- nvinfo : EIATTR_KPARAM_INFO
	.align		4
.L_9:
        /*0018*/ 	.byte	0x04, 0x17
        /*001a*/ 	.short	(.L_11 - .L_10)
.L_10:
        /*001c*/ 	.word	0x00000000
        /*0020*/ 	.short	0x0001
        /*0022*/ 	.short	0x0008
        /*0024*/ 	.byte	0x00, 0xf5, 0x21, 0x00


	//----- nvinfo : EIATTR_KPARAM_INFO
	.align		4
.L_11:
        /*0028*/ 	.byte	0x04, 0x17
        /*002a*/ 	.short	(.L_13 - .L_12)
.L_12:
        /*002c*/ 	.word	0x00000000
        /*0030*/ 	.short	0x0000
        /*0032*/ 	.short	0x0000
        /*0034*/ 	.byte	0x00, 0xf5, 0x21, 0x00


	//----- nvinfo : EIATTR_SPARSE_MMA_MASK
	.align		4
.L_13:
        /*0038*/ 	.byte	0x03, 0x50
        /*003a*/ 	.short	0x0000


	//----- nvinfo : EIATTR_MAXREG_COUNT
	.align		4
        /*003c*/ 	.byte	0x03, 0x1b
        /*003e*/ 	.short	0x00ff


	//----- nvinfo : EIATTR_MERCURY_ISA_VERSION
	.align		4
        /*0040*/ 	.byte	0x03, 0x5f
        /*0042*/ 	.short	0x0101


	//----- nvinfo : EIATTR_VRC_CTA_INIT_COUNT
	.align		4
        /*0044*/ 	.byte	0x02, 0x4a
	.zero		1
	.zero		1


	//----- nvinfo : EIATTR_EXIT_INSTR_OFFSETS
	.align		4
        /*0048*/ 	.byte	0x04, 0x1c
        /*004a*/ 	.short	(.L_15 - .L_14)


	//   ....[0]....
.L_14:
        /*004c*/ 	.word	0x00000070


	//   ....[1]....
        /*0050*/ 	.word	0x000007b0


	//----- nvinfo : EIATTR_CRS_STACK_SIZE
	.align		4
.L_15:
        /*0054*/ 	.byte	0x04, 0x1e
        /*0056*/ 	.short	(.L_17 - .L_16)
.L_16:
        /*0058*/ 	.word	0x00000000


	//----- nvinfo : EIATTR_CBANK_PARAM_SIZE
	.align		4
.L_17:
        /*005c*/ 	.byte	0x03, 0x19
        /*005e*/ 	.short	0x0014


	//----- nvinfo : EIATTR_PARAM_CBANK
	.align		4
        /*0060*/ 	.byte	0x04, 0x0a
        /*0062*/ 	.short	(.L_19 - .L_18)
	.align		4
.L_18:
        /*0064*/ 	.word	index@(.nv.constant0.gelu_kernel)
        /*0068*/ 	.short	0x0380
        /*006a*/ 	.short	0x0014


	//----- nvinfo : EIATTR_SW_WAR
	.align		4
.L_19:
        /*006c*/ 	.byte	0x04, 0x36
        /*006e*/ 	.short	(.L_21 - .L_20)
.L_20:
        /*0070*/ 	.word	0x00000008
.L_21:


//--------------------- .nv.callgraph             --------------------------
	.section	.nv.callgraph,"",@"SHT_CUDA_CALLGRAPH"
	.align	4
	.sectionentsize	8
	.align		4
        /*0000*/ 	.word	0x00000000
	.align		4
        /*0004*/ 	.word	0xffffffff
	.align		4
        /*0008*/ 	.word	0x00000000
	.align		4
        /*000c*/ 	.word	0xfffffffe
	.align		4
        /*0010*/ 	.word	0x00000000
	.align		4
        /*0014*/ 	.word	0xfffffffd
	.align		4
        /*0018*/ 	.word	0x00000000
	.align		4
        /*001c*/ 	.word	0xfffffffc


//--------------------- .text.gelu_kernel         --------------------------
	.section	.text.gelu_kernel,"ax",@progbits
	.align	128
        .global         gelu_kernel
        .type           gelu_kernel,@function
        .size           gelu_kernel,(.L_x_4 - gelu_kernel)
        .other          gelu_kernel,@"STO_CUDA_ENTRY STV_DEFAULT"
gelu_kernel:
.text.gelu_kernel:
[----:B------:R-:W-:Y:S01]  /*0000*/  LDC R1, c[0x0][0x37c] ;  /* 0x0000df00ff017b82 */ /* 0x000fe20000000800 */
[----:B------:R-:W0:Y:S07]  /*0010*/  S2R R3, SR_TID.X ;  /* 0x0000000000037919 */ /* 0x000e2e0000002100 */
[----:B------:R-:W0:Y:S01]  /*0020*/  S2UR UR4, SR_CTAID.X ;  /* 0x00000000000479c3 */ /* 0x000e220000002500 */
[----:B------:R-:W1:Y:S07]  /*0030*/  LDCU UR5, c[0x0][0x390] ;  /* 0x00007200ff0577ac */ /* 0x000e6e0008000800 */
[----:B------:R-:W0:Y:S02]  /*0040*/  LDC R0, c[0x0][0x360] ;  /* 0x0000d800ff007b82 */ /* 0x000e240000000800 */
[----:B0-----:R-:W-:-:S05]  /*0050*/  IMAD R0, R0, UR4, R3 ;  /* 0x0000000400007c24 */ /* 0x001fca000f8e0203 */
[----:B-1----:R-:W-:-:S13]  /*0060*/  ISETP.GE.AND P0, PT, R0, UR5, PT ;  /* 0x0000000500007c0c */ /* 0x002fda000bf06270 */
[----:B------:R-:W-:Y:S05]  /*0070*/  @P0 EXIT ;  /* 0x000000000000094d */ /* 0x000fea0003800000 */
[----:B------:R-:W0:Y:S01]  /*0080*/  LDC.64 R8, c[0x0][0x380] ;  /* 0x0000e000ff087b82 */ /* 0x000e220000000a00 */
[----:B------:R-:W1:Y:S01]  /*0090*/  LDCU.64 UR4, c[0x0][0x358] ;  /* 0x00006b00ff0477ac */ /* 0x000e620008000a00 */
[----:B0-----:R-:W-:-:S05]  /*00a0*/  IMAD.WIDE R8, R0, 0x4, R8 ;  /* 0x0000000400087825 */ /* 0x001fca00078e0208 */
[----:B-1----:R-:W2:Y:S01]  /*00b0*/  LDG.E R2, desc[UR4][R8.64] ;  /* 0x0000000408027981 */ /* 0x002ea2000c1e1900 */
[----:B------:R-:W-:Y:S01]  /*00c0*/  UMOV UR6, 0x6248490f ;  /* 0x6248490f00067882 */ /* 0x000fe20000000000 */
[----:B------:R-:W-:Y:S01]  /*00d0*/  UMOV UR7, 0x3fe43d13 ;  /* 0x3fe43d1300077882 */ /* 0x000fe20000000000 */
[----:B------:R-:W-:Y:S01]  /*00e0*/  BSSY.RECONVERGENT B0, `(.L_x_0) ;  /* 0x0000065000007945 */ /* 0x000fe20003800200 */
[----:B--2---:R-:W0:Y:S02]  /*00f0*/  F2F.F64.F32 R2, R2 ;  /* 0x0000000200027310 */ /* 0x004e240000201800 */
[----:B0-----:R-:W-:Y:S01]  /*0100*/  DMUL R4, R2, UR6 ;  /* 0x0000000602047c28 */ /* 0x001fe20008000000 */
[----:B------:R-:W-:Y:S01]  /*0110*/  UMOV UR6, 0x24dd2f1a ;  /* 0x24dd2f1a00067882 */ /* 0x000fe20000000000 */
[----:B------:R-:W-:-:S08]  /*0120*/  UMOV UR7, 0x3fe4f922 ;  /* 0x3fe4f92200077882 */ /* 0x000fd00000000000 */
[----:B------:R-:W-:Y:S01]  /*0130*/  LOP3.LUT R7, R5, 0x7fffffff, RZ, 0xc0, !PT ;  /* 0x7fffffff05077812 */ /* 0x000fe200078ec0ff */
[----:B------:R-:W-:-:S06]  /*0140*/  IMAD.MOV.U32 R6, RZ, RZ, R4 ;  /* 0x000000ffff067224 */ /* 0x000fcc00078e0004 */
[----:B------:R-:W-:-:S14]  /*0150*/  DSETP.GE.AND P0, PT, R6, UR6, PT ;  /* 0x0000000606007e2a */ /* 0x000fdc000bf06000 */
[----:B------:R-:W-:Y:S05]  /*0160*/  @!P0 BRA `(.L_x_1) ;  /* 0x0000000000e48947 */ /* 0x000fea0003800000 */
[----:B------:R-:W-:Y:S01]  /*0170*/  DADD R10, R6, R6 ;  /* 0x00000000060a7229 */ /* 0x000fe20000000006 */
[----:B------:R-:W-:Y:S01]  /*0180*/  UMOV UR6, 0xfefa39ef ;  /* 0xfefa39ef00067882 */ /* 0x000fe20000000000 */
[----:B------:R-:W-:Y:S01]  /*0190*/  UMOV UR7, 0x3fe62e42 ;  /* 0x3fe62e4200077882 */ /* 0x000fe20000000000 */
[----:B------:R-:W-:Y:S01]  /*01a0*/  IMAD.MOV.U32 R12, RZ, RZ, -0x7649667 ;  /* 0xf89b6999ff0c7424 */ /* 0x000fe200078e00ff */
[----:B------:R-:W-:Y:S02]  /*01b0*/  MOV R13, 0x3e928a27 ;  /* 0x3e928a27000d7802 */ /* 0x000fe40000000f00 */
[----:B------:R-:W0:Y:S01]  /*01c0*/  F2F.F32.F64 R4, R10 ;  /* 0x0000000a00047310 */ /* 0x000e220000301000 */
[----:B------:R-:W-:Y:S01]  /*01d0*/  ISETP.GT.U32.AND P0, PT, R7, 0x40330fc1, PT ;  /* 0x40330fc10700780c */ /* 0x000fe20003f04070 */
[----:B0-----:R-:W-:-:S06]  /*01e0*/  FMUL R4, R4, 1.4426950216293334961 ;  /* 0x3fb8aa3b04047820 */ /* 0x001fcc0000400000 */
[----:B------:R-:W0:Y:S08]  /*01f0*/  FRND R4, R4 ;  /* 0x0000000400047307 */ /* 0x000e300000201000 */
[----:B0-----:R0:W1:Y:S08]  /*0200*/  F2F.F64.F32 R8, R4 ;  /* 0x0000000400087310 */ /* 0x0010700000201800 */
[----:B0-----:R-:W0:Y:S01]  /*0210*/  MUFU.EX2 R4, R4 ;  /* 0x0000000400047308 */ /* 0x001e220000000800 */
[----:B-1----:R-:W-:Y:S01]  /*0220*/  DFMA R8, R8, -UR6, R10 ;  /* 0x8000000608087c2b */ /* 0x002fe2000800000a */
[----:B------:R-:W-:Y:S01]  /*0230*/  UMOV UR6, 0xa4741b81 ;  /* 0xa4741b8100067882 */ /* 0x000fe20000000000 */
[----:B------:R-:W-:-:S06]  /*0240*/  UMOV UR7, 0x3e5ae904 ;  /* 0x3e5ae90400077882 */ /* 0x000fcc0000000000 */
[C---:B------:R-:W-:Y:S01]  /*0250*/  DFMA R12, R8.reuse, UR6, R12 ;  /* 0x00000006080c7c2b */ /* 0x040fe2000800000c */
[----:B------:R-:W-:Y:S01]  /*0260*/  UMOV UR6, 0x15ff7e07 ;  /* 0x15ff7e0700067882 */ /* 0x000fe20000000000 */
[----:B------:R-:W-:Y:S01]  /*0270*/  UMOV UR7, 0x3ec71de7 ;  /* 0x3ec71de700077882 */ /* 0x000fe20000000000 */
[----:B0-----:R-:W0:Y:S05]  /*0280*/  F2F.F64.F32 R10, R4 ;  /* 0x00000004000a7310 */ /* 0x001e2a0000201800 */
[----:B------:R-:W-:Y:S01]  /*0290*/  DFMA R12, R8, R12, UR6 ;  /* 0x00000006080c7e2b */ /* 0x000fe2000800000c */
[----:B------:R-:W-:Y:S01]  /*02a0*/  UMOV UR6, 0x6b0ac45a ;  /* 0x6b0ac45a00067882 */ /* 0x000fe20000000000 */
[----:B------:R-:W-:-:S06]  /*02b0*/  UMOV UR7, 0x3efa019a ;  /* 0x3efa019a00077882 */ /* 0x000fcc0000000000 */
[----:B------:R-:W-:Y:S01]  /*02c0*/  DFMA R12, R8, R12, UR6 ;  /* 0x00000006080c7e2b */ /* 0x000fe2000800000c */
[----:B------:R-:W-:Y:S01]  /*02d0*/  UMOV UR6, 0x17eed94f ;  /* 0x17eed94f00067882 */ /* 0x000fe20000000000 */
[----:B------:R-:W-:Y:S01]  /*02e0*/  UMOV UR7, 0x3f2a01a0 ;  /* 0x3f2a01a000077882 */ /* 0x000fe20000000000 */
[----:B0-----:R-:W-:-:S05]  /*02f0*/  DADD R14, -R10, 1 ;  /* 0x3ff000000a0e7429 */ /* 0x001fca0000000100 */
[----:B------:R-:W-:Y:S01]  /*0300*/  DFMA R12, R8, R12, UR6 ;  /* 0x00000006080c7e2b */ /* 0x000fe2000800000c */
[----:B------:R-:W-:Y:S01]  /*0310*/  UMOV UR6, 0x17f2a71b ;  /* 0x17f2a71b00067882 */ /* 0x000fe20000000000 */
[----:B------:R-:W-:-:S06]  /*0320*/  UMOV UR7, 0x3f56c16c ;  /* 0x3f56c16c00077882 */ /* 0x000fcc0000000000 */
        /* <DEDUP_REMOVED lines=12> */
[----:B------:R-:W-:-:S08]  /*03f0*/  DFMA R12, R8, R12, UR6 ;  /* 0x00000006080c7e2b */ /* 0x000fd0000800000c */
[----:B------:R-:W-:-:S08]  /*0400*/  DMUL R12, R8, R12 ;  /* 0x0000000c080c7228 */ /* 0x000fd00000000000 */
[----:B------:R-:W-:Y:S01]  /*0410*/  DFMA R12, R8, R12, R8 ;  /* 0x0000000c080c722b */ /* 0x000fe20000000008 */
[----:B------:R-:W-:-:S07]  /*0420*/  IMAD.MOV.U32 R8, RZ, RZ, RZ ;  /* 0x000000ffff087224 */ /* 0x000fce00078e00ff */
[----:B------:R-:W-:-:S08]  /*0430*/  DFMA R12, -R12, R10, R14 ;  /* 0x0000000a0c0c722b */ /* 0x000fd0000000010e */
[----:B------:R-:W-:-:S06]  /*0440*/  DADD R12, -R12, 2 ;  /* 0x400000000c0c7429 */ /* 0x000fcc0000000100 */
[----:B------:R-:W0:Y:S02]  /*0450*/  MUFU.RCP64H R9, R13 ;  /* 0x0000000d00097308 */ /* 0x000e240000001800 */
[----:B0-----:R-:W-:-:S08]  /*0460*/  DFMA R10, -R12, R8, 1 ;  /* 0x3ff000000c0a742b */ /* 0x001fd00000000108 */
[----:B------:R-:W-:-:S08]  /*0470*/  DFMA R10, R10, R10, R10 ;  /* 0x0000000a0a0a722b */ /* 0x000fd0000000000a */
[----:B------:R-:W-:Y:S01]  /*0480*/  DFMA R10, R8, R10, R8 ;  /* 0x0000000a080a722b */ /* 0x000fe20000000008 */
[----:B------:R-:W-:Y:S01]  /*0490*/  MOV R8, 0x0 ;  /* 0x0000000000087802 */ /* 0x000fe20000000f00 */
[----:B------:R-:W-:-:S06]  /*04a0*/  IMAD.MOV.U32 R9, RZ, RZ, 0x40000000 ;  /* 0x40000000ff097424 */ /* 0x000fcc00078e00ff */
[----:B------:R-:W-:-:S10]  /*04b0*/  DFMA R10, R10, -R8, 1 ;  /* 0x3ff000000a0a742b */ /* 0x000fd40000000808 */
[----:B------:R-:W-:Y:S02]  /*04c0*/  FSEL R7, R11, 1.875, !P0 ;  /* 0x3ff000000b077808 */ /* 0x000fe40004000000 */
[----:B------:R-:W-:Y:S02]  /*04d0*/  FSEL R4, R10, RZ, !P0 ;  /* 0x000000ff0a047208 */ /* 0x000fe40004000000 */
[----:B------:R-:W-:Y:S01]  /*04e0*/  LOP3.LUT R5, R7, 0x80000000, R5, 0xb8, !PT ;  /* 0x8000000007057812 */ /* 0x000fe200078eb805 */
[----:B------:R-:W-:Y:S06]  /*04f0*/  BRA `(.L_x_2) ;  /* 0x00000000008c7947 */ /* 0x000fec0003800000 */
.L_x_1:
[----:B------:R-:W-:Y:S01]  /*0500*/  DMUL R6, R4, R4 ;  /* 0x0000000404067228 */ /* 0x000fe20000000000 */
[----:B------:R-:W-:Y:S01]  /*0510*/  MOV R8, 0x420afc3d ;  /* 0x420afc3d00087802 */ /* 0x000fe20000000f00 */
[----:B------:R-:W-:Y:S01]  /*0520*/  IMAD.MOV.U32 R9, RZ, RZ, 0x3f14359f ;  /* 0x3f14359fff097424 */ /* 0x000fe200078e00ff */
[----:B------:R-:W-:Y:S01]  /*0530*/  UMOV UR6, 0xe2f5e964 ;  /* 0xe2f5e96400067882 */ /* 0x000fe20000000000 */
[----:B------:R-:W-:-:S04]  /*0540*/  UMOV UR7, 0x3ef0bc46 ;  /* 0x3ef0bc4600077882 */ /* 0x000fc80000000000 */
[----:B------:R-:W-:Y:S01]  /*0550*/  DFMA R8, R6, -UR6, R8 ;  /* 0x8000000606087c2b */ /* 0x000fe20008000008 */
[----:B------:R-:W-:Y:S01]  /*0560*/  UMOV UR6, 0x728c5d84 ;  /* 0x728c5d8400067882 */ /* 0x000fe20000000000 */
[----:B------:R-:W-:-:S06]  /*0570*/  UMOV UR7, 0x3f2df9f0 ;  /* 0x3f2df9f000077882 */ /* 0x000fcc0000000000 */
[----:B------:R-:W-:Y:S01]  /*0580*/  DFMA R8, R6, R8, -UR6 ;  /* 0x8000000606087e2b */ /* 0x000fe20008000008 */
[----:B------:R-:W-:Y:S01]  /*0590*/  UMOV UR6, 0xcec4f033 ;  /* 0xcec4f03300067882 */ /* 0x000fe20000000000 */
[----:B------:R-:W-:-:S06]  /*05a0*/  UMOV UR7, 0x3f4337d1 ;  /* 0x3f4337d100077882 */ /* 0x000fcc0000000000 */
[----:B------:R-:W-:Y:S01]  /*05b0*/  DFMA R8, R6, R8, UR6 ;  /* 0x0000000606087e2b */ /* 0x000fe20008000008 */
        /* <DEDUP_REMOVED lines=20> */
[----:B------:R-:W-:-:S08]  /*0700*/  DFMA R8, R6, R8, -UR6 ;  /* 0x8000000606087e2b */ /* 0x000fd00008000008 */
[----:B------:R-:W-:-:S08]  /*0710*/  DFMA R8, R6, R8, RZ ;  /* 0x000000080608722b */ /* 0x000fd000000000ff */
[----:B------:R-:W-:-:S11]  /*0720*/  DFMA R4, R4, R8, R4 ;  /* 0x000000080404722b */ /* 0x000fd60000000004 */
.L_x_2:
[----:B------:R-:W-:Y:S05]  /*0730*/  BSYNC.RECONVERGENT B0 ;  /* 0x0000000000007941 */ /* 0x000fea0003800200 */
.L_x_0:
[----:B------:R-:W-:Y:S01]  /*0740*/  DADD R4, R4, 1 ;  /* 0x3ff0000004047429 */ /* 0x000fe20000000000 */
[----:B------:R-:W0:Y:S01]  /*0750*/  LDC.64 R6, c[0x0][0x388] ;  /* 0x0000e200ff067b82 */ /* 0x000e220000000a00 */
[----:B------:R-:W-:-:S08]  /*0760*/  DMUL R2, R2, 0.5 ;  /* 0x3fe0000002027828 */ /* 0x000fd00000000000 */
[----:B------:R-:W-:-:S10]  /*0770*/  DMUL R2, R4, R2 ;  /* 0x0000000204027228 */ /* 0x000fd40000000000 */
[----:B------:R-:W1:Y:S01]  /*0780*/  F2F.F32.F64 R3, R2 ;  /* 0x0000000200037310 */ /* 0x000e620000301000 */
[----:B0-----:R-:W-:-:S05]  /*0790*/  IMAD.WIDE R4, R0, 0x4, R6 ;  /* 0x0000000400047825 */ /* 0x001fca00078e0206 */
[----:B-1----:R-:W-:Y:S01]  /*07a0*/  STG.E desc[UR4][R4.64], R3 ;  /* 0x0000000304007986 */ /* 0x002fe2000c101904 */
[----:B------:R-:W-:Y:S05]  /*07b0*/  EXIT ;  /* 0x000000000000794d */ /* 0x000fea0003800000 */
.L_x_3:
[----:B------:R-:W-:-:S00]  /*07c0*/  BRA `(.L_x_3) ;  /* 0xfffffffc00fc7947 */ /* 0x000fc0000383ffff */
[----:B------:R-:W-:-:S00]  /*07d0*/  NOP ;  /* 0x0000000000007918 */ /* 0x000fc00000000000 */
        /* <DEDUP_REMOVED lines=10> */
.L_x_4:


//--------------------- .nv.shared.reserved.0     --------------------------
	.section	.nv.shared.reserved.0,"aw",@nobits
	.weak		__nv_reservedSMEM_offset_0_alias
	.size		__nv_reservedSMEM_offset_0_alias, 0, 64
	.other		__nv_reservedSMEM_offset_0_alias,@"STO_CUDA_RESERVED_SHARED STV_DEFAULT"
__nv_reservedSMEM_offset_0_alias:
	.zero		0
	.zero		64


//--------------------- .nv.constant0.gelu_kernel --------------------------
	.section	.nv.constant0.gelu_kernel,"a",@progbits
	.sectionflags	@""
	.align	4
.nv.constant0.gelu_kernel:
	.zero		916


//--------------------- SYMBOLS --------------------------

	.type		.nv.reservedSmem.offset0,@object
	.size		.nv.reservedSmem.offset0,0x4
